//
// Generated by NVIDIA NVVM Compiler
//
// Compiler Build ID: CL-36424714
// Cuda compilation tools, release 13.0, V13.0.88
// Based on NVVM 20.0.0
//

.version 9.0
.target sm_100
.address_size 64

	// .globl	_Z11kernel_maddPiS_S_ii
.extern .func  (.param .b32 func_retval0) vprintf
(
	.param .b64 vprintf_param_0,
	.param .b64 vprintf_param_1
)
;
.global .align 1 .b8 $str[31] = {99, 117, 100, 97, 32, 109, 97, 116, 114, 105, 120, 32, 40, 37, 100, 44, 32, 37, 100, 41, 32, 97, 100, 100, 105, 116, 105, 111, 110, 10};

.visible .entry _Z11kernel_maddPiS_S_ii(
	.param .u64 .ptr .align 1 _Z11kernel_maddPiS_S_ii_param_0,
	.param .u64 .ptr .align 1 _Z11kernel_maddPiS_S_ii_param_1,
	.param .u64 .ptr .align 1 _Z11kernel_maddPiS_S_ii_param_2,
	.param .u32 _Z11kernel_maddPiS_S_ii_param_3,
	.param .u32 _Z11kernel_maddPiS_S_ii_param_4
)
{
	.local .align 8 .b8 	__local_depot0[8];
	.reg .b64 	%SP;
	.reg .b64 	%SPL;
	.reg .pred 	%p<5>;
	.reg .b32 	%r<17>;
	.reg .b64 	%rd<15>;

	mov.u64 	%SPL, __local_depot0;
	cvta.local.u64 	%SP, %SPL;
	ld.param.u64 	%rd1, [_Z11kernel_maddPiS_S_ii_param_0];
	ld.param.u64 	%rd2, [_Z11kernel_maddPiS_S_ii_param_1];
	ld.param.u64 	%rd3, [_Z11kernel_maddPiS_S_ii_param_2];
	ld.param.u32 	%r4, [_Z11kernel_maddPiS_S_ii_param_3];
	ld.param.u32 	%r5, [_Z11kernel_maddPiS_S_ii_param_4];
	mov.u32 	%r6, %tid.x;
	mov.u32 	%r7, %ctaid.x;
	mov.u32 	%r8, %ntid.x;
	mad.lo.s32 	%r1, %r7, %r8, %r6;
	mov.u32 	%r9, %tid.y;
	mov.u32 	%r10, %ctaid.y;
	mov.u32 	%r11, %ntid.y;
	mad.lo.s32 	%r2, %r10, %r11, %r9;
	mad.lo.s32 	%r3, %r4, %r2, %r1;
	setp.ne.s32 	%p1, %r3, 0;
	@%p1 bra 	$L__BB0_2;
	add.u64 	%rd4, %SP, 0;
	add.u64 	%rd5, %SPL, 0;
	st.local.v2.u32 	[%rd5], {%r5, %r4};
	mov.u64 	%rd6, $str;
	cvta.global.u64 	%rd7, %rd6;
	{ // callseq 0, 0
	.param .b64 param0;
	st.param.b64 	[param0], %rd7;
	.param .b64 param1;
	st.param.b64 	[param1], %rd4;
	.param .b32 retval0;
	call.uni (retval0), 
	vprintf, 
	(
	param0, 
	param1
	);
	ld.param.b32 	%r12, [retval0];
	} // callseq 0
$L__BB0_2:
	setp.ge.u32 	%p2, %r1, %r4;
	setp.ge.u32 	%p3, %r2, %r5;
	or.pred  	%p4, %p2, %p3;
	@%p4 bra 	$L__BB0_4;
	cvta.to.global.u64 	%rd8, %rd1;
	mul.wide.u32 	%rd9, %r3, 4;
	add.s64 	%rd10, %rd8, %rd9;
	ld.global.u32 	%r14, [%rd10];
	cvta.to.global.u64 	%rd11, %rd2;
	add.s64 	%rd12, %rd11, %rd9;
	ld.global.u32 	%r15, [%rd12];
	add.s32 	%r16, %r15, %r14;
	cvta.to.global.u64 	%rd13, %rd3;
	add.s64 	%rd14, %rd13, %rd9;
	st.global.u32 	[%rd14], %r16;
$L__BB0_4:
	ret;

}


// ===== COMPILED SASS (sm_100) =====

	.target	sm_100

	.elftype	@"ET_EXEC"


//--------------------- .note.nv.tkinfo           --------------------------
	.section	.note.nv.tkinfo,"",@"SHT_NOTE"
	.sectionflags	@"SHF_NOTE_NV_TKINFO"
	.tkinfo
        /*0018*/ 	.word	0x00000002
        /*0030*/ 	.string	""
        /*0030*/ 	.string	"ptxas"
        /*0030*/ 	.string	"Cuda compilation tools, release 13.0, V13.0.88"
        /*0030*/ 	.string	"Build cuda_13.0.r13.0/compiler.36424714_0"
        /*0030*/ 	.string	"-arch sm_100 -m 64 "



//--------------------- .note.nv.cuinfo           --------------------------
	.section	.note.nv.cuinfo,"",@"SHT_NOTE"
	.sectionflags	@"SHF_NOTE_NV_CUINFO"
        /*0018*/ 	.short	0x0002
        /*001a*/ 	.short	0x0064
        /*001c*/ 	.short	0x0082
	.zero		2


//--------------------- .nv.info                  --------------------------
	.section	.nv.info,"",@"SHT_CUDA_INFO"
	.align	4


	//----- nvinfo : EIATTR_REGCOUNT
	.align		4
        /*0000*/ 	.byte	0x04, 0x2f
        /*0002*/ 	.short	(.L_2 - .L_1)
	.align		4
.L_1:
        /*0004*/ 	.word	index@(_Z11kernel_maddPiS_S_ii)
        /*0008*/ 	.word	0x00000018


	//----- nvinfo : EIATTR_FRAME_SIZE
	.align		4
.L_2:
        /*000c*/ 	.byte	0x04, 0x11
        /*000e*/ 	.short	(.L_4 - .L_3)
	.align		4
.L_3:
        /*0010*/ 	.word	index@(_Z11kernel_maddPiS_S_ii)
        /*0014*/ 	.word	0x00000008


	//----- nvinfo : EIATTR_MIN_STACK_SIZE
	.align		4
.L_4:
        /*0018*/ 	.byte	0x04, 0x12
        /*001a*/ 	.short	(.L_6 - .L_5)
	.align		4
.L_5:
        /*001c*/ 	.word	index@(_Z11kernel_maddPiS_S_ii)
        /*0020*/ 	.word	0x00000008
.L_6:


//--------------------- .nv.compat                --------------------------
	.section	.nv.compat,"",@"SHT_CUDA_COMPAT_INFO"
	.align	4
        /*0000*/ 	.byte	0x02, 0x09, 0x00, 0x00, 0x02, 0x02, 0x01, 0x00, 0x02, 0x05, 0x05, 0x00, 0x03, 0x07, 0x01, 0x01
        /*0010*/ 	.byte	0x02, 0x03, 0x00, 0x00, 0x02, 0x06, 0x01, 0x00, 0x04, 0x0b, 0x08, 0x00, 0x09, 0x00, 0x00, 0x00
        /*0020*/ 	.byte	0x00, 0x00, 0x00, 0x00


//--------------------- .nv.info._Z11kernel_maddPiS_S_ii --------------------------
	.section	.nv.info._Z11kernel_maddPiS_S_ii,"",@"SHT_CUDA_INFO"
	.sectionflags	@""
	.align	4


	//----- nvinfo : EIATTR_CUDA_API_VERSION
	.align		4
        /*0000*/ 	.byte	0x04, 0x37
        /*0002*/ 	.short	(.L_8 - .L_7)
.L_7:
        /*0004*/ 	.word	0x00000082


	//----- nvinfo : EIATTR_KPARAM_INFO
	.align		4
.L_8:
        /*0008*/ 	.byte	0x04, 0x17
        /*000a*/ 	.short	(.L_10 - .L_9)
.L_9:
        /*000c*/ 	.word	0x00000000
        /*0010*/ 	.short	0x0004
        /*0012*/ 	.short	0x001c
        /*0014*/ 	.byte	0x00, 0xf0, 0x11, 0x00


	//----- nvinfo : EIATTR_KPARAM_INFO
	.align		4
.L_10:
        /*0018*/ 	.byte	0x04, 0x17
        /*001a*/ 	.short	(.L_12 - .L_11)
.L_11:
        /*001c*/ 	.word	0x00000000
        /*0020*/ 	.short	0x0003
        /*0022*/ 	.short	0x0018
        /*0024*/ 	.byte	0x00, 0xf0, 0x11, 0x00


	//----- nvinfo : EIATTR_KPARAM_INFO
	.align		4
.L_12:
        /*0028*/ 	.byte	0x04, 0x17
        /*002a*/ 	.short	(.L_14 - .L_13)
.L_13:
        /*002c*/ 	.word	0x00000000
        /*0030*/ 	.short	0x0002
        /*0032*/ 	.short	0x0010
        /*0034*/ 	.byte	0x00, 0xf5, 0x21, 0x00


	//----- nvinfo : EIATTR_KPARAM_INFO
	.align		4
.L_14:
        /*0038*/ 	.byte	0x04, 0x17
        /*003a*/ 	.short	(.L_16 - .L_15)
.L_15:
        /*003c*/ 	.word	0x00000000
        /*0040*/ 	.short	0x0001
        /*0042*/ 	.short	0x0008
        /*0044*/ 	.byte	0x00, 0xf5, 0x21, 0x00


	//----- nvinfo : EIATTR_KPARAM_INFO
	.align		4
.L_16:
        /*0048*/ 	.byte	0x04, 0x17
        /*004a*/ 	.short	(.L_18 - .L_17)
.L_17:
        /*004c*/ 	.word	0x00000000
        /*0050*/ 	.short	0x0000
        /*0052*/ 	.short	0x0000
        /*0054*/ 	.byte	0x00, 0xf5, 0x21, 0x00


	//----- nvinfo : EIATTR_SPARSE_MMA_MASK
	.align		4
.L_18:
        /*0058*/ 	.byte	0x03, 0x50
        /*005a*/ 	.short	0x0000


	//----- nvinfo : EIATTR_MAXREG_COUNT
	.align		4
        /*005c*/ 	.byte	0x03, 0x1b
        /*005e*/ 	.short	0x00ff


	//----- nvinfo : EIATTR_EXTERNS
	.align		4
        /*0060*/ 	.byte	0x04, 0x0f
        /*0062*/ 	.short	(.L_20 - .L_19)


	//   ....[0]....
	.align		4
.L_19:
        /*0064*/ 	.word	index@(vprintf)


	//----- nvinfo : EIATTR_MERCURY_ISA_VERSION
	.align		4
.L_20:
        /*0068*/ 	.byte	0x03, 0x5f
        /*006a*/ 	.short	0x0101


	//----- nvinfo : EIATTR_VRC_CTA_INIT_COUNT
	.align		4
        /*006c*/ 	.byte	0x02, 0x4a
	.zero		1
	.zero		1


	//----- nvinfo : EIATTR_SYSCALL_OFFSETS
	.align		4
        /*0070*/ 	.byte	0x04, 0x46
        /*0072*/ 	.short	(.L_22 - .L_21)


	//   ....[0]....
.L_21:
        /*0074*/ 	.word	0x000001b0


	//----- nvinfo : EIATTR_EXIT_INSTR_OFFSETS
	.align		4
.L_22:
        /*0078*/ 	.byte	0x04, 0x1c
        /*007a*/ 	.short	(.L_24 - .L_23)


	//   ....[0]....
.L_23:
        /*007c*/ 	.word	0x00000200


	//   ....[1]....
        /*0080*/ 	.word	0x000002c0


	//----- nvinfo : EIATTR_CRS_STACK_SIZE
	.align		4
.L_24:
        /*0084*/ 	.byte	0x04, 0x1e
        /*0086*/ 	.short	(.L_26 - .L_25)
.L_25:
        /*0088*/ 	.word	0x00000000


	//----- nvinfo : EIATTR_CBANK_PARAM_SIZE
	.align		4
.L_26:
        /*008c*/ 	.byte	0x03, 0x19
        /*008e*/ 	.short	0x0020


	//----- nvinfo : EIATTR_PARAM_CBANK
	.align		4
        /*0090*/ 	.byte	0x04, 0x0a
        /*0092*/ 	.short	(.L_28 - .L_27)
	.align		4
.L_27:
        /*0094*/ 	.word	index@(.nv.constant0._Z11kernel_maddPiS_S_ii)
        /*0098*/ 	.short	0x0380
        /*009a*/ 	.short	0x0020


	//----- nvinfo : EIATTR_SW_WAR
	.align		4
.L_28:
        /*009c*/ 	.byte	0x04, 0x36
        /*009e*/ 	.short	(.L_30 - .L_29)
.L_29:
        /*00a0*/ 	.word	0x00000008
.L_30:


//--------------------- .nv.callgraph             --------------------------
	.section	.nv.callgraph,"",@"SHT_CUDA_CALLGRAPH"
	.align	4
	.sectionentsize	8
	.align		4
        /*0000*/ 	.word	0x00000000
	.align		4
        /*0004*/ 	.word	0xffffffff
	.align		4
        /*0008*/ 	.word	index@(_Z11kernel_maddPiS_S_ii)
	.align		4
        /*000c*/ 	.word	index@(vprintf)
	.align		4
        /*0010*/ 	.word	0x00000000
	.align		4
        /*0014*/ 	.word	0xfffffffe
	.align		4
        /*0018*/ 	.word	0x00000000
	.align		4
        /*001c*/ 	.word	0xfffffffd
	.align		4
        /*0020*/ 	.word	0x00000000
	.align		4
        /*0024*/ 	.word	0xfffffffc


//--------------------- .nv.constant4             --------------------------
	.section	.nv.constant4,"a",@progbits
	.align	8
	.align		8
.nv.constant4:
        /*0000*/ 	.dword	vprintf
	.align		8
        /*0008*/ 	.dword	$str


//--------------------- .text._Z11kernel_maddPiS_S_ii --------------------------
	.section	.text._Z11kernel_maddPiS_S_ii,"ax",@progbits
	.align	128
        .global         _Z11kernel_maddPiS_S_ii
        .type           _Z11kernel_maddPiS_S_ii,@function
        .size           _Z11kernel_maddPiS_S_ii,(.L_x_3 - _Z11kernel_maddPiS_S_ii)
        .other          _Z11kernel_maddPiS_S_ii,@"STO_CUDA_ENTRY STV_DEFAULT"
_Z11kernel_maddPiS_S_ii:
.text._Z11kernel_maddPiS_S_ii:
[----:B------:R-:W0:Y:S01]  /*0000*/  LDC R1, c[0x0][0x37c] ;  /* 0x0000df00ff017b82 */ /* 0x000e220000000800 */
[----:B------:R-:W1:Y:S01]  /*0010*/  S2R R18, SR_TID.X ;  /* 0x0000000000127919 */ /* 0x000e620000002100 */
[----:B------:R-:W2:Y:S06]  /*0020*/  LDCU UR5, c[0x0][0x2fc] ;  /* 0x00005f80ff0577ac */ /* 0x000eac0008000800 */
[----:B------:R-:W1:Y:S01]  /*0030*/  LDC R3, c[0x0][0x360] ;  /* 0x0000d800ff037b82 */ /* 0x000e620000000800 */
[----:B0-----:R-:W-:Y:S01]  /*0040*/  IADD3 R1, PT, PT, R1, -0x8, RZ ;  /* 0xfffffff801017810 */ /* 0x001fe20007ffe0ff */
[----:B------:R-:W0:Y:S01]  /*0050*/  S2R R17, SR_TID.Y ;  /* 0x0000000000117919 */ /* 0x000e220000002200 */
[----:B------:R-:W3:Y:S01]  /*0060*/  LDCU UR4, c[0x0][0x2f8] ;  /* 0x00005f00ff0477ac */ /* 0x000ee20008000800 */
[----:B------:R-:W-:Y:S04]  /*0070*/  BSSY.RECONVERGENT B6, `(.L_x_0) ;  /* 0x0000015000067945 */ /* 0x000fe80003800200 */
[----:B------:R-:W1:Y:S08]  /*0080*/  S2UR UR6, SR_CTAID.X ;  /* 0x00000000000679c3 */ /* 0x000e700000002500 */
[----:B------:R-:W0:Y:S01]  /*0090*/  S2UR UR7, SR_CTAID.Y ;  /* 0x00000000000779c3 */ /* 0x000e220000002600 */
[----:B---3--:R-:W-:-:S07]  /*00a0*/  IADD3 R6, P1, PT, R1, UR4, RZ ;  /* 0x0000000401067c10 */ /* 0x008fce000ff3e0ff */
[----:B------:R-:W0:Y:S01]  /*00b0*/  LDC R0, c[0x0][0x364] ;  /* 0x0000d900ff007b82 */ /* 0x000e220000000800 */
[----:B--2---:R-:W-:-:S07]  /*00c0*/  IADD3.X R7, PT, PT, RZ, UR5, RZ, P1, !PT ;  /* 0x00000005ff077c10 */ /* 0x004fce0008ffe4ff */
[----:B------:R-:W2:Y:S01]  /*00d0*/  LDC R9, c[0x0][0x398] ;  /* 0x0000e600ff097b82 */ /* 0x000ea20000000800 */
[----:B-1----:R-:W-:Y:S02]  /*00e0*/  IMAD R18, R3, UR6, R18 ;  /* 0x0000000603127c24 */ /* 0x002fe4000f8e0212 */
[----:B0-----:R-:W-:-:S04]  /*00f0*/  IMAD R17, R0, UR7, R17 ;  /* 0x0000000700117c24 */ /* 0x001fc8000f8e0211 */
[----:B--2---:R-:W-:-:S05]  /*0100*/  IMAD R16, R17, R9, R18 ;  /* 0x0000000911107224 */ /* 0x004fca00078e0212 */
[----:B------:R-:W-:-:S13]  /*0110*/  ISETP.NE.AND P0, PT, R16, RZ, PT ;  /* 0x000000ff1000720c */ /* 0x000fda0003f05270 */
[----:B------:R-:W-:Y:S05]  /*0120*/  @P0 BRA `(.L_x_1) ;  /* 0x0000000000240947 */ /* 0x000fea0003800000 */
[----:B------:R-:W0:Y:S01]  /*0130*/  LDC R8, c[0x0][0x39c] ;  /* 0x0000e700ff087b82 */ /* 0x000e220000000800 */
[----:B------:R-:W-:Y:S01]  /*0140*/  MOV R0, 0x0 ;  /* 0x0000000000007802 */ /* 0x000fe20000000f00 */
[----:B------:R-:W1:Y:S06]  /*0150*/  LDCU.64 UR4, c[0x4][0x8] ;  /* 0x01000100ff0477ac */ /* 0x000e6c0008000a00 */
[----:B------:R2:W3:Y:S01]  /*0160*/  LDC.64 R2, c[0x4][R0] ;  /* 0x0100000000027b82 */ /* 0x0004e20000000a00 */
[----:B-1----:R-:W-:Y:S01]  /*0170*/  IMAD.U32 R4, RZ, RZ, UR4 ;  /* 0x00000004ff047e24 */ /* 0x002fe2000f8e00ff */
[----:B------:R-:W-:Y:S01]  /*0180*/  MOV R5, UR5 ;  /* 0x0000000500057c02 */ /* 0x000fe20008000f00 */
[----:B0-----:R2:W-:Y:S06]  /*0190*/  STL.64 [R1], R8 ;  /* 0x0000000801007387 */ /* 0x0015ec0000100a00 */
[----:B------:R-:W-:-:S07]  /*01a0*/  LEPC R20, `(.L_x_1) ;  /* 0x000000001014794e */ /* 0x000fce0000000000 */
[----:B--23--:R-:W-:Y:S05]  /*01b0*/  CALL.ABS.NOINC R2 ;  /* 0x0000000002007343 */ /* 0x00cfea0003c00000 */
.L_x_1:
[----:B------:R-:W-:Y:S05]  /*01c0*/  BSYNC.RECONVERGENT B6 ;  /* 0x0000000000067941 */ /* 0x000fea0003800200 */
.L_x_0:
[----:B------:R-:W0:Y:S02]  /*01d0*/  LDCU.64 UR4, c[0x0][0x398] ;  /* 0x00007300ff0477ac */ /* 0x000e240008000a00 */
[----:B0-----:R-:W-:-:S04]  /*01e0*/  ISETP.GE.U32.AND P0, PT, R17, UR5, PT ;  /* 0x0000000511007c0c */ /* 0x001fc8000bf06070 */
[----:B------:R-:W-:-:S13]  /*01f0*/  ISETP.GE.U32.OR P0, PT, R18, UR4, P0 ;  /* 0x0000000412007c0c */ /* 0x000fda0008706470 */
[----:B------:R-:W-:Y:S05]  /*0200*/  @P0 EXIT ;  /* 0x000000000000094d */ /* 0x000fea0003800000 */
[----:B------:R-:W0:Y:S01]  /*0210*/  LDC.64 R2, c[0x0][0x380] ;  /* 0x0000e000ff027b82 */ /* 0x000e220000000a00 */
[----:B------:R-:W1:Y:S07]  /*0220*/  LDCU.64 UR4, c[0x0][0x358] ;  /* 0x00006b00ff0477ac */ /* 0x000e6e0008000a00 */
[----:B------:R-:W2:Y:S08]  /*0230*/  LDC.64 R4, c[0x0][0x388] ;  /* 0x0000e200ff047b82 */ /* 0x000eb00000000a00 */
[----:B------:R-:W3:Y:S01]  /*0240*/  LDC.64 R6, c[0x0][0x390] ;  /* 0x0000e400ff067b82 */ /* 0x000ee20000000a00 */
[----:B0-----:R-:W-:-:S06]  /*0250*/  IMAD.WIDE.U32 R2, R16, 0x4, R2 ;  /* 0x0000000410027825 */ /* 0x001fcc00078e0002 */
[----:B-1----:R-:W4:Y:S01]  /*0260*/  LDG.E R2, desc[UR4][R2.64] ;  /* 0x0000000402027981 */ /* 0x002f22000c1e1900 */
[----:B--2---:R-:W-:-:S06]  /*0270*/  IMAD.WIDE.U32 R4, R16, 0x4, R4 ;  /* 0x0000000410047825 */ /* 0x004fcc00078e0004 */
[----:B------:R-:W4:Y:S01]  /*0280*/  LDG.E R5, desc[UR4][R4.64] ;  /* 0x0000000404057981 */ /* 0x000f22000c1e1900 */
[----:B---3--:R-:W-:-:S04]  /*0290*/  IMAD.WIDE.U32 R16, R16, 0x4, R6 ;  /* 0x0000000410107825 */ /* 0x008fc800078e0006 */
[----:B----4-:R-:W-:-:S05]  /*02a0*/  IMAD.IADD R7, R2, 0x1, R5 ;  /* 0x0000000102077824 */ /* 0x010fca00078e0205 */
[----:B------:R-:W-:Y:S01]  /*02b0*/  STG.E desc[UR4][R16.64], R7 ;  /* 0x0000000710007986 */ /* 0x000fe2000c101904 */
[----:B------:R-:W-:Y:S05]  /*02c0*/  EXIT ;  /* 0x000000000000794d */ /* 0x000fea0003800000 */
.L_x_2:
[----:B------:R-:W-:-:S00]  /*02d0*/  BRA `(.L_x_2) ;  /* 0xfffffffc00fc7947 */ /* 0x000fc0000383ffff */
[----:B------:R-:W-:-:S00]  /*02e0*/  NOP ;  /* 0x0000000000007918 */ /* 0x000fc00000000000 */
        /* <DEDUP_REMOVED lines=9> */
.L_x_3:


//--------------------- .nv.global.init           --------------------------
	.section	.nv.global.init,"aw",@progbits
.nv.global.init:
	.type		$str,@object
	.size		$str,(.L_0 - $str)
$str:
        /*0000*/ 	.byte	0x63, 0x75, 0x64, 0x61, 0x20, 0x6d, 0x61, 0x74, 0x72, 0x69, 0x78, 0x20, 0x28, 0x25, 0x64, 0x2c
        /*0010*/ 	.byte	0x20, 0x25, 0x64, 0x29, 0x20, 0x61, 0x64, 0x64, 0x69, 0x74, 0x69, 0x6f, 0x6e, 0x0a, 0x00
.L_0:


//--------------------- .nv.shared.reserved.0     --------------------------
	.section	.nv.shared.reserved.0,"aw",@nobits
	.weak		__nv_reservedSMEM_offset_0_alias
	.size		__nv_reservedSMEM_offset_0_alias, 0, 64
	.other		__nv_reservedSMEM_offset_0_alias,@"STO_CUDA_RESERVED_SHARED STV_DEFAULT"
__nv_reservedSMEM_offset_0_alias:
	.zero		0
	.zero		64


//--------------------- .nv.constant0._Z11kernel_maddPiS_S_ii --------------------------
	.section	.nv.constant0._Z11kernel_maddPiS_S_ii,"a",@progbits
	.sectionflags	@""
	.align	4
.nv.constant0._Z11kernel_maddPiS_S_ii:
	.zero		928


//--------------------- SYMBOLS --------------------------

	.type		.nv.reservedSmem.offset0,@object
	.size		.nv.reservedSmem.offset0,0x4
	.type		vprintf,@function
